	.headerflags	@"EF_CUDA_TEXMODE_UNIFIED EF_CUDA_64BIT_ADDRESS EF_CUDA_ACCELERATORS EF_CUDA_SM90 EF_CUDA_VIRTUAL_SM(EF_CUDA_SM90)"
	.elftype	@"ET_EXEC"


//--------------------- .nv.info                  --------------------------
	.section	.nv.info,"",@"SHT_CUDA_INFO"
	.align	4


	//----- nvinfo : EIATTR_REGCOUNT
	.align		4
        /*0000*/ 	.byte	0x04, 0x2f
        /*0002*/ 	.short	(.L_3 - .L_2)
	.align		4
.L_2:
        /*0004*/ 	.word	index@(triton_poi_fused__native_batch_norm_legit_no_training_convolution_gelu_0)
        /*0008*/ 	.word	0x00000020


	//----- nvinfo : EIATTR_MIN_STACK_SIZE
	.align		4
.L_3:
        /*000c*/ 	.byte	0x04, 0x12
        /*000e*/ 	.short	(.L_5 - .L_4)
	.align		4
.L_4:
        /*0010*/ 	.word	index@(triton_poi_fused__native_batch_norm_legit_no_training_convolution_gelu_0)
        /*0014*/ 	.word	0x00000000


	//----- nvinfo : EIATTR_FRAME_SIZE
	.align		4
.L_5:
        /*0018*/ 	.byte	0x04, 0x11
        /*001a*/ 	.short	(.L_7 - .L_6)
	.align		4
.L_6:
        /*001c*/ 	.word	index@(triton_poi_fused__native_batch_norm_legit_no_training_convolution_gelu_0)
        /*0020*/ 	.word	0x00000000


	//----- nvinfo : EIATTR_MIN_STACK_SIZE
	.align		4
.L_7:
        /*0024*/ 	.byte	0x04, 0x12
        /*0026*/ 	.short	(.L_9 - .L_8)
	.align		4
.L_8:
        /*0028*/ 	.word	index@(triton_poi_fused__native_batch_norm_legit_no_training_convolution_gelu_0)
        /*002c*/ 	.word	0x00000000
.L_9:


//--------------------- .nv.info.triton_poi_fused__native_batch_norm_legit_no_training_convolution_gelu_0 --------------------------
	.section	.nv.info.triton_poi_fused__native_batch_norm_legit_no_training_convolution_gelu_0,"",@"SHT_CUDA_INFO"
	.sectionflags	@""
	.align	4


	//----- nvinfo : EIATTR_CUDA_API_VERSION
	.align		4
        /*0000*/ 	.byte	0x04, 0x37
        /*0002*/ 	.short	(.L_11 - .L_10)
.L_10:
        /*0004*/ 	.word	0x0000007c


	//----- nvinfo : EIATTR_KPARAM_INFO
	.align		4
.L_11:
        /*0008*/ 	.byte	0x04, 0x17
        /*000a*/ 	.short	(.L_13 - .L_12)
.L_12:
        /*000c*/ 	.word	0x00000000
        /*0010*/ 	.short	0x0007
        /*0012*/ 	.short	0x0038
        /*0014*/ 	.byte	0x00, 0xf0, 0x11, 0x00


	//----- nvinfo : EIATTR_KPARAM_INFO
	.align		4
.L_13:
        /*0018*/ 	.byte	0x04, 0x17
        /*001a*/ 	.short	(.L_15 - .L_14)
.L_14:
        /*001c*/ 	.word	0x00000000
        /*0020*/ 	.short	0x0006
        /*0022*/ 	.short	0x0030
        /*0024*/ 	.byte	0x00, 0xf4, 0x21, 0x00


	//----- nvinfo : EIATTR_KPARAM_INFO
	.align		4
.L_15:
        /*0028*/ 	.byte	0x04, 0x17
        /*002a*/ 	.short	(.L_17 - .L_16)
.L_16:
        /*002c*/ 	.word	0x00000000
        /*0030*/ 	.short	0x0005
        /*0032*/ 	.short	0x0028
        /*0034*/ 	.byte	0x00, 0xf4, 0x21, 0x00


	//----- nvinfo : EIATTR_KPARAM_INFO
	.align		4
.L_17:
        /*0038*/ 	.byte	0x04, 0x17
        /*003a*/ 	.short	(.L_19 - .L_18)
.L_18:
        /*003c*/ 	.word	0x00000000
        /*0040*/ 	.short	0x0004
        /*0042*/ 	.short	0x0020
        /*0044*/ 	.byte	0x00, 0xf4, 0x21, 0x00


	//----- nvinfo : EIATTR_KPARAM_INFO
	.align		4
.L_19:
        /*0048*/ 	.byte	0x04, 0x17
        /*004a*/ 	.short	(.L_21 - .L_20)
.L_20:
        /*004c*/ 	.word	0x00000000
        /*0050*/ 	.short	0x0003
        /*0052*/ 	.short	0x0018
        /*0054*/ 	.byte	0x00, 0xf4, 0x21, 0x00


	//----- nvinfo : EIATTR_KPARAM_INFO
	.align		4
.L_21:
        /*0058*/ 	.byte	0x04, 0x17
        /*005a*/ 	.short	(.L_23 - .L_22)
.L_22:
        /*005c*/ 	.word	0x00000000
        /*0060*/ 	.short	0x0002
        /*0062*/ 	.short	0x0010
        /*0064*/ 	.byte	0x00, 0xf4, 0x21, 0x00


	//----- nvinfo : EIATTR_KPARAM_INFO
	.align		4
.L_23:
        /*0068*/ 	.byte	0x04, 0x17
        /*006a*/ 	.short	(.L_25 - .L_24)
.L_24:
        /*006c*/ 	.word	0x00000000
        /*0070*/ 	.short	0x0001
        /*0072*/ 	.short	0x0008
        /*0074*/ 	.byte	0x00, 0xf4, 0x21, 0x00


	//----- nvinfo : EIATTR_KPARAM_INFO
	.align		4
.L_25:
        /*0078*/ 	.byte	0x04, 0x17
        /*007a*/ 	.short	(.L_27 - .L_26)
.L_26:
        /*007c*/ 	.word	0x00000000
        /*0080*/ 	.short	0x0000
        /*0082*/ 	.short	0x0000
        /*0084*/ 	.byte	0x00, 0xf4, 0x21, 0x00


	//----- nvinfo : EIATTR_SPARSE_MMA_MASK
	.align		4
.L_27:
        /*0088*/ 	.byte	0x03, 0x50
        /*008a*/ 	.short	0x0000


	//----- nvinfo : EIATTR_MAXREG_COUNT
	.align		4
        /*008c*/ 	.byte	0x03, 0x1b
        /*008e*/ 	.short	0x00ff


	//----- nvinfo : EIATTR_EXIT_INSTR_OFFSETS
	.align		4
        /*0090*/ 	.byte	0x04, 0x1c
        /*0092*/ 	.short	(.L_29 - .L_28)


	//   ....[0]....
.L_28:
        /*0094*/ 	.word	0x000009b0


	//   ....[1]....
        /*0098*/ 	.word	0x000009d0


	//----- nvinfo : EIATTR_REQNTID
	.align		4
.L_29:
        /*009c*/ 	.byte	0x04, 0x10
        /*009e*/ 	.short	(.L_31 - .L_30)
.L_30:
        /*00a0*/ 	.word	0x00000080
        /*00a4*/ 	.word	0x00000001
        /*00a8*/ 	.word	0x00000001


	//----- nvinfo : EIATTR_CBANK_PARAM_SIZE
	.align		4
.L_31:
        /*00ac*/ 	.byte	0x03, 0x19
        /*00ae*/ 	.short	0x003c


	//----- nvinfo : EIATTR_PARAM_CBANK
	.align		4
        /*00b0*/ 	.byte	0x04, 0x0a
        /*00b2*/ 	.short	(.L_33 - .L_32)
	.align		4
.L_32:
        /*00b4*/ 	.word	index@(.nv.constant0.triton_poi_fused__native_batch_norm_legit_no_training_convolution_gelu_0)
        /*00b8*/ 	.short	0x0210
        /*00ba*/ 	.short	0x003c


	//----- nvinfo : EIATTR_SW_WAR
	.align		4
.L_33:
        /*00bc*/ 	.byte	0x04, 0x36
        /*00be*/ 	.short	(.L_35 - .L_34)
.L_34:
        /*00c0*/ 	.word	0x00000008
.L_35:


//--------------------- .nv.callgraph             --------------------------
	.section	.nv.callgraph,"",@"SHT_CUDA_CALLGRAPH"
	.align	4
	.sectionentsize	8
	.align		4
        /*0000*/ 	.word	0x00000000
	.align		4
        /*0004*/ 	.word	0xffffffff
	.align		4
        /*0008*/ 	.word	0x00000000
	.align		4
        /*000c*/ 	.word	0xfffffffe
	.align		4
        /*0010*/ 	.word	0x00000000
	.align		4
        /*0014*/ 	.word	0xfffffffd
	.align		4
        /*0018*/ 	.word	0x00000000
	.align		4
        /*001c*/ 	.word	0xfffffffc


//--------------------- .nv.constant4             --------------------------
	.section	.nv.constant4,"a",@progbits
	.align	8
	.align		8
.nv.constant4:
        /*0000*/ 	.dword	_$_str
	.align		8
        /*0008*/ 	.dword	_$_str_$_2


//--------------------- .text.triton_poi_fused__native_batch_norm_legit_no_training_convolution_gelu_0 --------------------------
	.section	.text.triton_poi_fused__native_batch_norm_legit_no_training_convolution_gelu_0,"ax",@progbits
	.align	128
        .global         triton_poi_fused__native_batch_norm_legit_no_training_convolution_gelu_0
        .type           triton_poi_fused__native_batch_norm_legit_no_training_convolution_gelu_0,@function
        .size           triton_poi_fused__native_batch_norm_legit_no_training_convolution_gelu_0,(.L_x_1 - triton_poi_fused__native_batch_norm_legit_no_training_convolution_gelu_0)
        .other          triton_poi_fused__native_batch_norm_legit_no_training_convolution_gelu_0,@"STO_CUDA_ENTRY STV_DEFAULT"
triton_poi_fused__native_batch_norm_legit_no_training_convolution_gelu_0:
.text.triton_poi_fused__native_batch_norm_legit_no_training_convolution_gelu_0:
[----:B------:R-:W0:Y:S01]  /*0000*/  LDC R1, c[0x0][0x28] ;  /* 0x00000a00ff017b82 */ /* 0x000e220000000800 */
[----:B------:R-:W1:Y:S07]  /*0010*/  S2R R0, SR_TID.X ;  /* 0x0000000000007919 */ /* 0x000e6e0000002100 */
[----:B------:R-:W2:Y:S01]  /*0020*/  LDC.64 R4, c[0x0][0x210] ;  /* 0x00008400ff047b82 */ /* 0x000ea20000000a00 */
[----:B------:R-:W-:Y:S01]  /*0030*/  CS2R R14, SRZ ;  /* 0x00000000000e7805 */ /* 0x000fe2000001ff00 */
[----:B------:R-:W-:Y:S01]  /*0040*/  ULDC.64 UR4, c[0x0][0x208] ;  /* 0x0000820000047ab9 */ /* 0x000fe20000000a00 */
[----:B------:R-:W3:Y:S05]  /*0050*/  S2R R3, SR_CTAID.X ;  /* 0x0000000000037919 */ /* 0x000eea0000002500 */
[----:B------:R-:W4:Y:S08]  /*0060*/  LDC.64 R6, c[0x0][0x218] ;  /* 0x00008600ff067b82 */ /* 0x000f300000000a00 */
[----:B------:R-:W5:Y:S01]  /*0070*/  LDC.64 R28, c[0x0][0x228] ;  /* 0x00008a00ff1c7b82 */ /* 0x000f620000000a00 */
[----:B------:R-:W-:Y:S01]  /*0080*/  CS2R R16, SRZ ;  /* 0x0000000000107805 */ /* 0x000fe2000001ff00 */
[----:B------:R-:W-:-:S06]  /*0090*/  ULDC.64 UR6, c[0x0][0x240] ;  /* 0x0000900000067ab9 */ /* 0x000fcc0000000a00 */
[----:B------:R-:W4:Y:S01]  /*00a0*/  LDC.64 R12, c[0x0][0x230] ;  /* 0x00008c00ff0c7b82 */ /* 0x000f220000000a00 */
[----:B-1----:R-:W-:-:S04]  /*00b0*/  SHF.L.U32 R0, R0, 0x1, RZ ;  /* 0x0000000100007819 */ /* 0x002fc800000006ff */
[----:B------:R-:W-:-:S04]  /*00c0*/  LOP3.LUT R0, R0, 0xfe, RZ, 0xc0, !PT ;  /* 0x000000fe00007812 */ /* 0x000fc800078ec0ff */
[----:B---3--:R-:W-:-:S04]  /*00d0*/  LEA R0, R3, R0, 0x8 ;  /* 0x0000000003007211 */ /* 0x008fc800078e40ff */
[----:B------:R-:W-:Y:S01]  /*00e0*/  IADD3 R2, R0, 0x1, RZ ;  /* 0x0000000100027810 */ /* 0x000fe20007ffe0ff */
[C---:B------:R-:W-:Y:S01]  /*00f0*/  IMAD.HI R3, R0.reuse, 0x38e38e39, RZ ;  /* 0x38e38e3900037827 */ /* 0x040fe200078e02ff */
[----:B------:R-:W-:-:S03]  /*0100*/  ISETP.GE.AND P0, PT, R0, 0x90, PT ;  /* 0x000000900000780c */ /* 0x000fc60003f06270 */
[----:B------:R-:W-:Y:S01]  /*0110*/  IMAD.HI R2, R2, 0x38e38e39, RZ ;  /* 0x38e38e3902027827 */ /* 0x000fe200078e02ff */
[----:B------:R-:W-:-:S03]  /*0120*/  SHF.R.S32.HI R8, RZ, 0x1, R3 ;  /* 0x00000001ff087819 */ /* 0x000fc60000011403 */
[----:B--2---:R-:W-:Y:S01]  /*0130*/  IMAD.WIDE R4, R0, 0x4, R4 ;  /* 0x0000000400047825 */ /* 0x004fe200078e0204 */
[----:B------:R-:W-:-:S04]  /*0140*/  LEA.HI R8, R3, R8, RZ, 0x1 ;  /* 0x0000000803087211 */ /* 0x000fc800078f08ff */
[----:B------:R-:W-:-:S04]  /*0150*/  SHF.R.S32.HI R3, RZ, 0x1f, R8 ;  /* 0x0000001fff037819 */ /* 0x000fc80000011408 */
[----:B------:R-:W-:Y:S02]  /*0160*/  LEA.HI R9, R3, R8, RZ, 0x2 ;  /* 0x0000000803097211 */ /* 0x000fe400078f10ff */
[----:B------:R-:W-:Y:S02]  /*0170*/  SHF.R.S32.HI R3, RZ, 0x1, R2 ;  /* 0x00000001ff037819 */ /* 0x000fe40000011402 */
[----:B------:R-:W-:Y:S02]  /*0180*/  LOP3.LUT R9, R9, 0xfffffffc, RZ, 0xc0, !PT ;  /* 0xfffffffc09097812 */ /* 0x000fe400078ec0ff */
[----:B------:R-:W-:Y:S02]  /*0190*/  LEA.HI R25, R2, R3, RZ, 0x1 ;  /* 0x0000000302197211 */ /* 0x000fe400078f08ff */
[----:B------:R-:W-:Y:S02]  /*01a0*/  CS2R R2, SRZ ;  /* 0x0000000000027805 */ /* 0x000fe4000001ff00 */
[----:B------:R-:W-:-:S02]  /*01b0*/  IADD3 R11, R8, -R9, RZ ;  /* 0x80000009080b7210 */ /* 0x000fc40007ffe0ff */
[----:B------:R-:W-:Y:S02]  /*01c0*/  SHF.R.S32.HI R8, RZ, 0x1f, R25 ;  /* 0x0000001fff087819 */ /* 0x000fe40000011419 */
[----:B------:R-:W2:Y:S02]  /*01d0*/  @!P0 LDG.E.64 R2, desc[UR4][R4.64] ;  /* 0x0000000404028981 */ /* 0x000ea4000c1e1b00 */
[----:B------:R-:W-:Y:S01]  /*01e0*/  LEA.HI R10, R8, R25, RZ, 0x2 ;  /* 0x00000019080a7211 */ /* 0x000fe200078f10ff */
[----:B----4-:R-:W-:-:S03]  /*01f0*/  IMAD.WIDE R8, R11, 0x4, R6 ;  /* 0x000000040b087825 */ /* 0x010fc600078e0206 */
[----:B------:R-:W-:Y:S02]  /*0200*/  LOP3.LUT R10, R10, 0xfffffffc, RZ, 0xc0, !PT ;  /* 0xfffffffc0a0a7812 */ /* 0x000fe400078ec0ff */
[----:B------:R1:W2:Y:S03]  /*0210*/  @!P0 LDG.E.EL R15, desc[UR4][R8.64] ;  /* 0x00000004080f8981 */ /* 0x0002a6000c2e1900 */
[----:B------:R-:W-:-:S04]  /*0220*/  IMAD.IADD R25, R25, 0x1, -R10 ;  /* 0x0000000119197824 */ /* 0x000fc800078e0a0a */
[----:B------:R-:W-:Y:S02]  /*0230*/  IMAD.WIDE R18, R25, 0x4, R6 ;  /* 0x0000000419127825 */ /* 0x000fe400078e0206 */
[----:B------:R-:W3:Y:S03]  /*0240*/  LDC.64 R6, c[0x0][0x238] ;  /* 0x00008e00ff067b82 */ /* 0x000ee60000000a00 */
[----:B------:R4:W2:Y:S01]  /*0250*/  @!P0 LDG.E.EL R14, desc[UR4][R18.64] ;  /* 0x00000004120e8981 */ /* 0x0008a2000c2e1900 */
[----:B-----5:R-:W-:-:S04]  /*0260*/  IMAD.WIDE R26, R11, 0x4, R28 ;  /* 0x000000040b1a7825 */ /* 0x020fc800078e021c */
[----:B------:R-:W-:Y:S01]  /*0270*/  IMAD.WIDE R28, R25, 0x4, R28 ;  /* 0x00000004191c7825 */ /* 0x000fe200078e021c */
[----:B------:R5:W2:Y:S01]  /*0280*/  @!P0 LDG.E.EL R16, desc[UR4][R26.64] ;  /* 0x000000041a108981 */ /* 0x000aa2000c2e1900 */
[----:B-1----:R-:W1:Y:S03]  /*0290*/  LDC.64 R8, c[0x0][0x220] ;  /* 0x00008800ff087b82 */ /* 0x002e660000000a00 */
[----:B------:R-:W2:Y:S01]  /*02a0*/  @!P0 LDG.E.EL R17, desc[UR4][R28.64] ;  /* 0x000000041c118981 */ /* 0x000ea2000c2e1900 */
[----:B----4-:R-:W-:Y:S02]  /*02b0*/  CS2R R18, SRZ ;  /* 0x0000000000127805 */ /* 0x010fe4000001ff00 */
[----:B-----5:R-:W-:Y:S01]  /*02c0*/  CS2R R26, SRZ ;  /* 0x00000000001a7805 */ /* 0x020fe2000001ff00 */
[----:B-1----:R-:W-:-:S04]  /*02d0*/  IMAD.WIDE R20, R11, 0x4, R8 ;  /* 0x000000040b147825 */ /* 0x002fc800078e0208 */
[----:B------:R-:W-:Y:S01]  /*02e0*/  IMAD.WIDE R22, R25, 0x4, R8 ;  /* 0x0000000419167825 */ /* 0x000fe200078e0208 */
[----:B------:R-:W4:Y:S04]  /*02f0*/  @!P0 LDG.E.EL R18, desc[UR4][R20.64] ;  /* 0x0000000414128981 */ /* 0x000f28000c2e1900 */
[----:B------:R-:W5:Y:S01]  /*0300*/  @!P0 LDG.E.EL R19, desc[UR4][R22.64] ;  /* 0x0000000416138981 */ /* 0x000f62000c2e1900 */
[----:B0-----:R-:W-:-:S04]  /*0310*/  IMAD.WIDE R8, R11, 0x4, R12 ;  /* 0x000000040b087825 */ /* 0x001fc800078e020c */
[----:B---3--:R-:W-:-:S04]  /*0320*/  IMAD.WIDE R10, R11, 0x4, R6 ;  /* 0x000000040b0a7825 */ /* 0x008fc800078e0206 */
[C---:B------:R-:W-:Y:S01]  /*0330*/  IMAD.WIDE R12, R25.reuse, 0x4, R12 ;  /* 0x00000004190c7825 */ /* 0x040fe200078e020c */
[----:B------:R-:W3:Y:S03]  /*0340*/  @!P0 LDG.E.EL R27, desc[UR4][R10.64] ;  /* 0x000000040a1b8981 */ /* 0x000ee6000c2e1900 */
[----:B------:R-:W-:Y:S01]  /*0350*/  IMAD.WIDE R6, R25, 0x4, R6 ;  /* 0x0000000419067825 */ /* 0x000fe200078e0206 */
[----:B------:R-:W-:-:S04]  /*0360*/  CS2R R24, SRZ ;  /* 0x0000000000187805 */ /* 0x000fc8000001ff00 */
[----:B------:R-:W3:Y:S04]  /*0370*/  @!P0 LDG.E.EL R26, desc[UR4][R6.64] ;  /* 0x00000004061a8981 */ /* 0x000ee8000c2e1900 */
[----:B------:R0:W3:Y:S04]  /*0380*/  @!P0 LDG.E.EL R24, desc[UR4][R8.64] ;  /* 0x0000000408188981 */ /* 0x0000e8000c2e1900 */
[----:B------:R1:W3:Y:S01]  /*0390*/  @!P0 LDG.E.EL R25, desc[UR4][R12.64] ;  /* 0x000000040c198981 */ /* 0x0002e2000c2e1900 */
[----:B0-----:R-:W-:Y:S01]  /*03a0*/  HFMA2.MMA R9, -RZ, RZ, 0.470947265625, -12.46875 ;  /* 0x3789ca3cff097435 */ /* 0x001fe200000001ff */
[----:B-1----:R-:W-:Y:S01]  /*03b0*/  MOV R13, 0xb9f560b9 ;  /* 0xb9f560b9000d7802 */ /* 0x002fe20000000f00 */
[----:B------:R-:W-:Y:S01]  /*03c0*/  IMAD.MOV.U32 R7, RZ, RZ, 0x3bac840b ;  /* 0x3bac840bff077424 */ /* 0x000fe200078e00ff */
[----:B------:R-:W-:Y:S01]  /*03d0*/  HFMA2.MMA R8, -RZ, RZ, 0.470947265625, -12.46875 ;  /* 0x3789ca3cff087435 */ /* 0x000fe200000001ff */
[----:B------:R-:W-:Y:S01]  /*03e0*/  MOV R10, 0xb9f560b9 ;  /* 0xb9f560b9000a7802 */ /* 0x000fe20000000f00 */
[----:B------:R-:W-:Y:S01]  /*03f0*/  HFMA2.MMA R12, -RZ, RZ, 0.958984375, -6.1690807342529296875e-05 ;  /* 0x3bac840bff0c7435 */ /* 0x000fe200000001ff */
[----:B--2---:R-:W-:-:S04]  /*0400*/  FADD R2, R15, R2 ;  /* 0x000000020f027221 */ /* 0x004fc80000000000 */
[----:B------:R-:W-:-:S04]  /*0410*/  FMUL R15, R2, 0.70710676908493041992 ;  /* 0x3f3504f3020f7820 */ /* 0x000fc80000400000 */
[----:B------:R-:W-:Y:S01]  /*0420*/  FADD.FTZ R20, |R15|, -RZ ;  /* 0x800000ff0f147221 */ /* 0x000fe20000010200 */
[----:B------:R-:W-:-:S04]  /*0430*/  FADD R3, R14, R3 ;  /* 0x000000030e037221 */ /* 0x000fc80000000000 */
[----:B------:R-:W-:Y:S01]  /*0440*/  FSETP.GE.AND P5, PT, R20, 1.0029599666595458984, PT ;  /* 0x3f8060fe1400780b */ /* 0x000fe20003fa6000 */
[----:B------:R-:W-:-:S04]  /*0450*/  FMUL R14, R3, 0.70710676908493041992 ;  /* 0x3f3504f3030e7820 */ /* 0x000fc80000400000 */
[----:B------:R-:W-:-:S05]  /*0460*/  FADD.FTZ R21, |R14|, -RZ ;  /* 0x800000ff0e157221 */ /* 0x000fca0000010200 */
[----:B------:R-:W-:-:S03]  /*0470*/  FSETP.GE.AND P6, PT, R21, 1.0029599666595458984, PT ;  /* 0x3f8060fe1500780b */ /* 0x000fc60003fc6000 */
[----:B------:R-:W-:Y:S01]  /*0480*/  @!P5 FMUL R20, R15, R15 ;  /* 0x0000000f0f14d220 */ /* 0x000fe20000400000 */
[----:B------:R-:W-:Y:S02]  /*0490*/  @!P5 MOV R9, 0x38b1e96a ;  /* 0x38b1e96a0009d802 */ /* 0x000fe40000000f00 */
[----:B------:R-:W-:Y:S02]  /*04a0*/  @!P5 MOV R13, 0xba574d20 ;  /* 0xba574d20000dd802 */ /* 0x000fe40000000f00 */
[----:B------:R-:W-:-:S03]  /*04b0*/  @!P5 MOV R7, 0x3baad5ea ;  /* 0x3baad5ea0007d802 */ /* 0x000fc60000000f00 */
[----:B------:R-:W-:Y:S01]  /*04c0*/  FFMA.FTZ R6, R20, R9, R13 ;  /* 0x0000000914067223 */ /* 0x000fe2000001000d */
[----:B------:R-:W-:Y:S01]  /*04d0*/  HFMA2.MMA R9, -RZ, RZ, -1.26171875, -2.110004425048828125e-05 ;  /* 0xbd0c8162ff097435 */ /* 0x000fe200000001ff */
[----:B------:R-:W-:Y:S02]  /*04e0*/  @!P6 MOV R10, 0xba574d20 ;  /* 0xba574d20000ae802 */ /* 0x000fe40000000f00 */
[----:B------:R-:W-:Y:S01]  /*04f0*/  FFMA.FTZ R6, R6, R20, R7 ;  /* 0x0000001406067223 */ /* 0x000fe20000010007 */
[----:B------:R-:W-:Y:S02]  /*0500*/  @!P6 IMAD.MOV.U32 R8, RZ, RZ, 0x38b1e96a ;  /* 0x38b1e96aff08e424 */ /* 0x000fe400078e00ff */
[----:B------:R-:W-:Y:S01]  /*0510*/  @!P6 FMUL R21, R14, R14 ;  /* 0x0000000e0e15e220 */ /* 0x000fe20000400000 */
[----:B------:R-:W-:Y:S01]  /*0520*/  HFMA2.MMA R7, -RZ, RZ, 1.52734375, -41152 ;  /* 0x3e1cf906ff077435 */ /* 0x000fe200000001ff */
[----:B------:R-:W-:Y:S02]  /*0530*/  @!P5 MOV R9, 0xbcdc1be7 ;  /* 0xbcdc1be70009d802 */ /* 0x000fe40000000f00 */
[----:B------:R-:W-:Y:S01]  /*0540*/  FFMA.FTZ R11, R21, R8, R10 ;  /* 0x00000008150b7223 */ /* 0x000fe2000001000a */
[----:B------:R-:W-:Y:S01]  /*0550*/  HFMA2.MMA R8, -RZ, RZ, -1.26171875, -2.110004425048828125e-05 ;  /* 0xbd0c8162ff087435 */ /* 0x000fe200000001ff */
[----:B------:R-:W-:Y:S01]  /*0560*/  @!P6 IMAD.MOV.U32 R12, RZ, RZ, 0x3baad5ea ;  /* 0x3baad5eaff0ce424 */ /* 0x000fe200078e00ff */
[----:B------:R-:W-:Y:S01]  /*0570*/  @!P5 MOV R7, 0x3de718af ;  /* 0x3de718af0007d802 */ /* 0x000fe20000000f00 */
[-C--:B------:R-:W-:Y:S01]  /*0580*/  FFMA.FTZ R6, R6, R20.reuse, R9 ;  /* 0x0000001406067223 */ /* 0x080fe20000010009 */
[----:B------:R-:W-:Y:S01]  /*0590*/  MOV R9, 0x3f6a937e ;  /* 0x3f6a937e00097802 */ /* 0x000fe20000000f00 */
[-C--:B------:R-:W-:Y:S01]  /*05a0*/  FFMA.FTZ R11, R11, R21.reuse, R12 ;  /* 0x000000150b0b7223 */ /* 0x080fe2000001000c */
[----:B------:R-:W-:Y:S01]  /*05b0*/  HFMA2.MMA R10, -RZ, RZ, 1.52734375, -41152 ;  /* 0x3e1cf906ff0a7435 */ /* 0x000fe200000001ff */
[----:B------:R-:W-:Y:S01]  /*05c0*/  @!P6 IMAD.MOV.U32 R8, RZ, RZ, -0x4323e419 ;  /* 0xbcdc1be7ff08e424 */ /* 0x000fe200078e00ff */
[----:B------:R-:W-:Y:S01]  /*05d0*/  @!P5 MOV R9, 0xbec093ac ;  /* 0xbec093ac0009d802 */ /* 0x000fe20000000f00 */
[-C--:B------:R-:W-:Y:S01]  /*05e0*/  FFMA.FTZ R6, R6, R20.reuse, R7 ;  /* 0x0000001406067223 */ /* 0x080fe20000010007 */
[----:B------:R-:W-:Y:S01]  /*05f0*/  FADD R16, R16, 9.9999997473787516356e-06 ;  /* 0x3727c5ac10107421 */ /* 0x000fe20000000000 */
[----:B------:R-:W-:Y:S01]  /*0600*/  FADD R17, R17, 9.9999997473787516356e-06 ;  /* 0x3727c5ac11117421 */ /* 0x000fe20000000000 */
[----:B------:R-:W-:Y:S01]  /*0610*/  FFMA.FTZ R11, R11, R21, R8 ;  /* 0x000000150b0b7223 */ /* 0x000fe20000010008 */
[----:B------:R-:W-:Y:S01]  /*0620*/  FFMA.FTZ R8, R6, R20, R9 ;  /* 0x0000001406087223 */ /* 0x000fe20000010009 */
[----:B------:R-:W-:Y:S01]  /*0630*/  @!P6 MOV R10, 0x3de718af ;  /* 0x3de718af000ae802 */ /* 0x000fe20000000f00 */
[----:B------:R-:W0:Y:S01]  /*0640*/  MUFU.SQRT R6, R16 ;  /* 0x0000001000067308 */ /* 0x000e220000002000 */
[----:B------:R-:W-:-:S02]  /*0650*/  HFMA2.MMA R9, -RZ, RZ, 1.78125, -136.25 ;  /* 0x3f20d842ff097435 */ /* 0x000fc400000001ff */
[----:B------:R-:W-:-:S05]  /*0660*/  HFMA2.MMA R12, -RZ, RZ, 1.78125, -136.25 ;  /* 0x3f20d842ff0c7435 */ /* 0x000fca00000001ff */
[----:B------:R-:W1:Y:S01]  /*0670*/  MUFU.SQRT R7, R17 ;  /* 0x0000001100077308 */ /* 0x000e620000002000 */
[----:B------:R-:W-:Y:S01]  /*0680*/  FFMA.FTZ R13, R11, R21, R10 ;  /* 0x000000150b0d7223 */ /* 0x000fe2000001000a */
[----:B------:R-:W-:Y:S02]  /*0690*/  MOV R10, 0x3f6a937e ;  /* 0x3f6a937e000a7802 */ /* 0x000fe40000000f00 */
[----:B------:R-:W-:Y:S01]  /*06a0*/  @!P6 MOV R10, 0xbec093ac ;  /* 0xbec093ac000ae802 */ /* 0x000fe20000000f00 */
[----:B------:R-:W-:Y:S01]  /*06b0*/  @!P5 IMAD.MOV.U32 R9, RZ, RZ, 0x3e0375d3 ;  /* 0x3e0375d3ff09d424 */ /* 0x000fe200078e00ff */
[----:B------:R-:W-:-:S03]  /*06c0*/  @!P6 MOV R12, 0x3e0375d3 ;  /* 0x3e0375d3000ce802 */ /* 0x000fc60000000f00 */
[----:B------:R-:W-:Y:S01]  /*06d0*/  FFMA.FTZ R13, R13, R21, R10 ;  /* 0x000000150d0d7223 */ /* 0x000fe2000001000a */
[----:B------:R-:W-:Y:S01]  /*06e0*/  FFMA.FTZ R8, R8, R20, R9 ;  /* 0x0000001408087223 */ /* 0x000fe20000010009 */
[----:B------:R-:W-:Y:S02]  /*06f0*/  FSEL R11, -R20, R15, P5 ;  /* 0x0000000f140b7208 */ /* 0x000fe40002800100 */
[----:B------:R-:W-:Y:S01]  /*0700*/  FSEL R9, -R21, R14, P6 ;  /* 0x0000000e15097208 */ /* 0x000fe20003000100 */
[----:B------:R-:W-:Y:S01]  /*0710*/  FFMA.FTZ R12, R13, R21, R12 ;  /* 0x000000150d0c7223 */ /* 0x000fe2000001000c */
[----:B0-----:R-:W-:Y:S02]  /*0720*/  FSETP.GT.AND P1, PT, R6, 8.50705917302346158658e+37, PT ;  /* 0x7e8000000600780b */ /* 0x001fe40003f24000 */
[C---:B-1----:R-:W-:Y:S01]  /*0730*/  FSETP.GT.AND P2, PT, R7.reuse, 8.50705917302346158658e+37, PT ;  /* 0x7e8000000700780b */ /* 0x042fe20003f44000 */
[----:B------:R-:W-:Y:S01]  /*0740*/  FFMA.FTZ R8, R8, R11, R11 ;  /* 0x0000000b08087223 */ /* 0x000fe2000001000b */
[----:B------:R-:W-:Y:S01]  /*0750*/  FSETP.GEU.AND P3, PT, R6, 1.175494350822287508e-38, PT ;  /* 0x008000000600780b */ /* 0x000fe20003f6e000 */
[----:B------:R-:W-:Y:S01]  /*0760*/  FFMA.FTZ R9, R12, R9, R9 ;  /* 0x000000090c097223 */ /* 0x000fe20000010009 */
[C---:B------:R-:W-:Y:S01]  /*0770*/  FSETP.GEU.AND P4, PT, R7.reuse, 1.175494350822287508e-38, PT ;  /* 0x008000000700780b */ /* 0x040fe20003f8e000 */
[----:B------:R-:W0:Y:S08]  /*0780*/  @P5 MUFU.EX2 R10, R8 ;  /* 0x00000008000a5308 */ /* 0x000e300000000800 */
[----:B------:R-:W1:Y:S01]  /*0790*/  @P6 MUFU.EX2 R11, R9 ;  /* 0x00000009000b6308 */ /* 0x000e620000000800 */
[----:B------:R-:W-:Y:S01]  /*07a0*/  @P1 FMUL R6, R6, 0.25 ;  /* 0x3e80000006061820 */ /* 0x000fe20000400000 */
[----:B------:R-:W-:Y:S01]  /*07b0*/  @P2 FMUL R7, R7, 0.25 ;  /* 0x3e80000007072820 */ /* 0x000fe20000400000 */
[----:B------:R-:W-:-:S02]  /*07c0*/  HFMA2.MMA R12, -RZ, RZ, 1.625, 0 ;  /* 0x3e800000ff0c7435 */ /* 0x000fc400000001ff */
[----:B------:R-:W-:Y:S01]  /*07d0*/  @!P3 FMUL R6, R6, 16777216 ;  /* 0x4b8000000606b820 */ /* 0x000fe20000400000 */
[----:B------:R-:W-:Y:S01]  /*07e0*/  @!P4 FMUL R7, R7, 16777216 ;  /* 0x4b8000000707c820 */ /* 0x000fe20000400000 */
[----:B0-----:R-:W-:-:S04]  /*07f0*/  @P5 FADD R10, -R10, 1 ;  /* 0x3f8000000a0a5421 */ /* 0x001fc80000000100 */
[----:B------:R-:W0:Y:S01]  /*0800*/  MUFU.RCP R6, R6 ;  /* 0x0000000600067308 */ /* 0x000e220000001000 */
[----:B-1----:R-:W-:-:S07]  /*0810*/  @P6 FADD R11, -R11, 1 ;  /* 0x3f8000000b0b6421 */ /* 0x002fce0000000100 */
[----:B------:R-:W1:Y:S01]  /*0820*/  MUFU.RCP R7, R7 ;  /* 0x0000000700077308 */ /* 0x000e620000001000 */
[C---:B------:R-:W-:Y:S02]  /*0830*/  FSEL R13, R12.reuse, 1, P1 ;  /* 0x3f8000000c0d7808 */ /* 0x040fe40000800000 */
[----:B------:R-:W-:Y:S02]  /*0840*/  @P5 LOP3.LUT R8, R10, 0x80000000, R15, 0xf8, !PT ;  /* 0x800000000a085812 */ /* 0x000fe400078ef80f */
[----:B------:R-:W-:Y:S02]  /*0850*/  @P6 LOP3.LUT R9, R11, 0x80000000, R14, 0xf8, !PT ;  /* 0x800000000b096812 */ /* 0x000fe400078ef80e */
[----:B------:R-:W-:Y:S01]  /*0860*/  FSEL R12, R12, 1, P2 ;  /* 0x3f8000000c0c7808 */ /* 0x000fe20001000000 */
[----:B------:R-:W-:Y:S01]  /*0870*/  FMUL R11, R2, 0.5 ;  /* 0x3f000000020b7820 */ /* 0x000fe20000400000 */
[----:B----4-:R-:W-:Y:S01]  /*0880*/  LOP3.LUT R18, R18, 0x80000000, RZ, 0x3c, !PT ;  /* 0x8000000012127812 */ /* 0x010fe200078e3cff */
[----:B------:R-:W-:Y:S01]  /*0890*/  FMUL R10, R3, 0.5 ;  /* 0x3f000000030a7820 */ /* 0x000fe20000400000 */
[----:B-----5:R-:W-:Y:S01]  /*08a0*/  LOP3.LUT R19, R19, 0x80000000, RZ, 0x3c, !PT ;  /* 0x8000000013137812 */ /* 0x020fe200078e3cff */
[----:B------:R-:W-:Y:S01]  /*08b0*/  FADD R8, R8, 1 ;  /* 0x3f80000008087421 */ /* 0x000fe20000000000 */
[----:B------:R-:W-:Y:S01]  /*08c0*/  FADD R9, R9, 1 ;  /* 0x3f80000009097421 */ /* 0x000fe20000000000 */
[----:B------:R-:W-:Y:S01]  /*08d0*/  @!P3 FMUL R13, R13, 16777216 ;  /* 0x4b8000000d0db820 */ /* 0x000fe20000400000 */
[----:B------:R-:W-:Y:S01]  /*08e0*/  @!P4 FMUL R12, R12, 16777216 ;  /* 0x4b8000000c0cc820 */ /* 0x000fe20000400000 */
[----:B------:R-:W-:Y:S01]  /*08f0*/  FFMA R8, R11, R8, R18 ;  /* 0x000000080b087223 */ /* 0x000fe20000000012 */
[----:B------:R-:W-:Y:S01]  /*0900*/  FFMA R9, R10, R9, R19 ;  /* 0x000000090a097223 */ /* 0x000fe20000000013 */
[----:B0-----:R-:W-:Y:S01]  /*0910*/  FMUL R13, R6, R13 ;  /* 0x0000000d060d7220 */ /* 0x001fe20000400000 */
[----:B-1----:R-:W-:Y:S01]  /*0920*/  FMUL R12, R7, R12 ;  /* 0x0000000c070c7220 */ /* 0x002fe20000400000 */
[----:B------:R-:W-:-:S02]  /*0930*/  SHF.R.S32.HI R7, RZ, 0x1f, R0 ;  /* 0x0000001fff077819 */ /* 0x000fc40000011400 */
[----:B------:R-:W-:Y:S01]  /*0940*/  LEA R6, P1, R0, UR6, 0x2 ;  /* 0x0000000600067c11 */ /* 0x000fe2000f8210ff */
[----:B------:R-:W-:Y:S01]  /*0950*/  FMUL R8, R8, R13 ;  /* 0x0000000d08087220 */ /* 0x000fe20000400000 */
[----:B------:R-:W-:Y:S01]  /*0960*/  FMUL R9, R9, R12 ;  /* 0x0000000c09097220 */ /* 0x000fe20000400000 */
[----:B------:R0:W-:Y:S01]  /*0970*/  @!P0 STG.E.64 desc[UR4][R4.64], R2 ;  /* 0x0000000204008986 */ /* 0x0001e2000c101b04 */
[----:B------:R-:W-:Y:S01]  /*0980*/  LEA.HI.X R7, R0, UR7, R7, 0x2, P1 ;  /* 0x0000000700077c11 */ /* 0x000fe200088f1407 */
[----:B---3--:R-:W-:Y:S01]  /*0990*/  FFMA R8, R8, R24, R27 ;  /* 0x0000001808087223 */ /* 0x008fe2000000001b */
[----:B------:R-:W-:Y:S01]  /*09a0*/  FFMA R9, R9, R25, R26 ;  /* 0x0000001909097223 */ /* 0x000fe2000000001a */
[----:B0-----:R-:W-:Y:S06]  /*09b0*/  @P0 EXIT ;  /* 0x000000000000094d */ /* 0x001fec0003800000 */
[----:B------:R-:W-:Y:S01]  /*09c0*/  STG.E.64 desc[UR4][R6.64], R8 ;  /* 0x0000000806007986 */ /* 0x000fe2000c101b04 */
[----:B------:R-:W-:Y:S05]  /*09d0*/  EXIT ;  /* 0x000000000000794d */ /* 0x000fea0003800000 */
.L_x_0:
[----:B------:R-:W-:-:S00]  /*09e0*/  BRA `(.L_x_0) ;  /* 0xfffffffc00fc7947 */ /* 0x000fc0000383ffff */
[----:B------:R-:W-:-:S00]  /*09f0*/  NOP ;  /* 0x0000000000007918 */ /* 0x000fc00000000000 */
        /* <DEDUP_REMOVED lines=8> */
.L_x_1:


//--------------------- .nv.global.init           --------------------------
	.section	.nv.global.init,"aw",@progbits
.nv.global.init:
	.type		_$_str,@object
	.size		_$_str,(_$_str_$_2 - _$_str)
_$_str:
        /*0000*/ 	.byte	0x5f, 0x5f, 0x43, 0x55, 0x44, 0x41, 0x5f, 0x46, 0x54, 0x5a, 0x00
	.type		_$_str_$_2,@object
	.size		_$_str_$_2,(.L_1 - _$_str_$_2)
_$_str_$_2:
        /*000b*/ 	.byte	0x5f, 0x5f, 0x43, 0x55, 0x44, 0x41, 0x5f, 0x50, 0x52, 0x45, 0x43, 0x5f, 0x53, 0x51, 0x52, 0x54
        /*001b*/ 	.byte	0x00
.L_1:


//--------------------- .nv.constant0.triton_poi_fused__native_batch_norm_legit_no_training_convolution_gelu_0 --------------------------
	.section	.nv.constant0.triton_poi_fused__native_batch_norm_legit_no_training_convolution_gelu_0,"a",@progbits
	.sectionflags	@""
	.align	4
.nv.constant0.triton_poi_fused__native_batch_norm_legit_no_training_convolution_gelu_0:
	.zero		588
